//
// Generated by NVIDIA NVVM Compiler
//
// Compiler Build ID: CL-36424714
// Cuda compilation tools, release 13.0, V13.0.88
// Based on NVVM 20.0.0
//

.version 9.0
.target sm_100
.address_size 64

	// .globl	_Z15cuda_gauss_stepPeS_ii

.visible .entry _Z15cuda_gauss_stepPeS_ii(
	.param .u64 .ptr .align 1 _Z15cuda_gauss_stepPeS_ii_param_0,
	.param .u64 .ptr .align 1 _Z15cuda_gauss_stepPeS_ii_param_1,
	.param .u32 _Z15cuda_gauss_stepPeS_ii_param_2,
	.param .u32 _Z15cuda_gauss_stepPeS_ii_param_3
)
{
	.reg .pred 	%p<13>;
	.reg .b32 	%r<45>;
	.reg .b64 	%rd<30>;
	.reg .b64 	%fd<68>;

	ld.param.u64 	%rd4, [_Z15cuda_gauss_stepPeS_ii_param_0];
	ld.param.u64 	%rd3, [_Z15cuda_gauss_stepPeS_ii_param_1];
	ld.param.u32 	%r23, [_Z15cuda_gauss_stepPeS_ii_param_2];
	ld.param.u32 	%r24, [_Z15cuda_gauss_stepPeS_ii_param_3];
	cvta.to.global.u64 	%rd1, %rd4;
	mov.u32 	%r25, %tid.x;
	mov.u32 	%r26, %ctaid.x;
	mov.u32 	%r27, %ntid.x;
	mad.lo.s32 	%r1, %r26, %r27, %r25;
	setp.ge.s32 	%p1, %r1, %r23;
	setp.le.s32 	%p2, %r1, %r24;
	or.pred  	%p3, %p1, %p2;
	@%p3 bra 	$L__BB0_14;
	mul.lo.s32 	%r2, %r23, %r1;
	add.s32 	%r38, %r2, %r24;
	mul.wide.s32 	%rd5, %r38, 8;
	add.s64 	%rd6, %rd1, %rd5;
	ld.global.f64 	%fd2, [%rd6];
	mul.lo.s32 	%r4, %r24, %r23;
	add.s32 	%r28, %r4, %r24;
	mul.wide.s32 	%rd7, %r28, 8;
	add.s64 	%rd8, %rd1, %rd7;
	ld.global.f64 	%fd3, [%rd8];
	div.rn.f64 	%fd1, %fd2, %fd3;
	setp.ge.s32 	%p4, %r24, %r23;
	@%p4 bra 	$L__BB0_13;
	sub.s32 	%r5, %r23, %r24;
	and.b32  	%r6, %r5, 7;
	sub.s32 	%r29, %r24, %r23;
	setp.gt.u32 	%p5, %r29, -8;
	mov.u32 	%r42, %r24;
	@%p5 bra 	$L__BB0_5;
	and.b32  	%r30, %r5, -8;
	neg.s32 	%r40, %r30;
	add.s64 	%rd2, %rd1, 32;
	mad.lo.s32 	%r39, %r24, %r23, %r24;
	mov.u32 	%r42, %r24;
$L__BB0_4:
	.pragma "nounroll";
	mul.wide.s32 	%rd9, %r39, 8;
	add.s64 	%rd10, %rd2, %rd9;
	mul.wide.s32 	%rd11, %r38, 8;
	add.s64 	%rd12, %rd2, %rd11;
	ld.global.f64 	%fd4, [%rd10+-32];
	mul.f64 	%fd5, %fd1, %fd4;
	ld.global.v2.f64 	{%fd6, %fd7}, [%rd12+-32];
	sub.f64 	%fd8, %fd6, %fd5;
	st.global.f64 	[%rd12+-32], %fd8;
	ld.global.f64 	%fd9, [%rd10+-24];
	mul.f64 	%fd10, %fd1, %fd9;
	sub.f64 	%fd11, %fd7, %fd10;
	st.global.f64 	[%rd12+-24], %fd11;
	ld.global.f64 	%fd12, [%rd10+-16];
	mul.f64 	%fd13, %fd1, %fd12;
	ld.global.v2.f64 	{%fd14, %fd15}, [%rd12+-16];
	sub.f64 	%fd16, %fd14, %fd13;
	st.global.f64 	[%rd12+-16], %fd16;
	ld.global.f64 	%fd17, [%rd10+-8];
	mul.f64 	%fd18, %fd1, %fd17;
	sub.f64 	%fd19, %fd15, %fd18;
	st.global.f64 	[%rd12+-8], %fd19;
	ld.global.f64 	%fd20, [%rd10];
	mul.f64 	%fd21, %fd1, %fd20;
	ld.global.v2.f64 	{%fd22, %fd23}, [%rd12];
	sub.f64 	%fd24, %fd22, %fd21;
	st.global.f64 	[%rd12], %fd24;
	ld.global.f64 	%fd25, [%rd10+8];
	mul.f64 	%fd26, %fd1, %fd25;
	sub.f64 	%fd27, %fd23, %fd26;
	st.global.f64 	[%rd12+8], %fd27;
	ld.global.f64 	%fd28, [%rd10+16];
	mul.f64 	%fd29, %fd1, %fd28;
	ld.global.v2.f64 	{%fd30, %fd31}, [%rd12+16];
	sub.f64 	%fd32, %fd30, %fd29;
	st.global.f64 	[%rd12+16], %fd32;
	ld.global.f64 	%fd33, [%rd10+24];
	mul.f64 	%fd34, %fd1, %fd33;
	sub.f64 	%fd35, %fd31, %fd34;
	st.global.f64 	[%rd12+24], %fd35;
	add.s32 	%r42, %r42, 8;
	add.s32 	%r40, %r40, 8;
	add.s32 	%r39, %r39, 8;
	add.s32 	%r38, %r38, 8;
	setp.ne.s32 	%p6, %r40, 0;
	@%p6 bra 	$L__BB0_4;
$L__BB0_5:
	setp.eq.s32 	%p7, %r6, 0;
	@%p7 bra 	$L__BB0_13;
	and.b32  	%r18, %r5, 3;
	setp.lt.u32 	%p8, %r6, 4;
	@%p8 bra 	$L__BB0_8;
	add.s32 	%r31, %r42, %r4;
	mul.wide.s32 	%rd13, %r31, 8;
	add.s64 	%rd14, %rd1, %rd13;
	ld.global.f64 	%fd36, [%rd14];
	mul.f64 	%fd37, %fd1, %fd36;
	add.s32 	%r32, %r42, %r2;
	mul.wide.s32 	%rd15, %r32, 8;
	add.s64 	%rd16, %rd1, %rd15;
	ld.global.v2.f64 	{%fd38, %fd39}, [%rd16];
	sub.f64 	%fd40, %fd38, %fd37;
	st.global.f64 	[%rd16], %fd40;
	ld.global.f64 	%fd41, [%rd14+8];
	mul.f64 	%fd42, %fd1, %fd41;
	sub.f64 	%fd43, %fd39, %fd42;
	st.global.f64 	[%rd16+8], %fd43;
	ld.global.f64 	%fd44, [%rd14+16];
	mul.f64 	%fd45, %fd1, %fd44;
	ld.global.v2.f64 	{%fd46, %fd47}, [%rd16+16];
	sub.f64 	%fd48, %fd46, %fd45;
	st.global.f64 	[%rd16+16], %fd48;
	ld.global.f64 	%fd49, [%rd14+24];
	mul.f64 	%fd50, %fd1, %fd49;
	sub.f64 	%fd51, %fd47, %fd50;
	st.global.f64 	[%rd16+24], %fd51;
	add.s32 	%r42, %r42, 4;
$L__BB0_8:
	setp.eq.s32 	%p9, %r18, 0;
	@%p9 bra 	$L__BB0_13;
	setp.eq.s32 	%p10, %r18, 1;
	@%p10 bra 	$L__BB0_11;
	add.s32 	%r33, %r42, %r4;
	mul.wide.s32 	%rd17, %r33, 8;
	add.s64 	%rd18, %rd1, %rd17;
	ld.global.f64 	%fd52, [%rd18];
	mul.f64 	%fd53, %fd1, %fd52;
	add.s32 	%r34, %r42, %r2;
	mul.wide.s32 	%rd19, %r34, 8;
	add.s64 	%rd20, %rd1, %rd19;
	ld.global.v2.f64 	{%fd54, %fd55}, [%rd20];
	sub.f64 	%fd56, %fd54, %fd53;
	st.global.f64 	[%rd20], %fd56;
	ld.global.f64 	%fd57, [%rd18+8];
	mul.f64 	%fd58, %fd1, %fd57;
	sub.f64 	%fd59, %fd55, %fd58;
	st.global.f64 	[%rd20+8], %fd59;
	add.s32 	%r42, %r42, 2;
$L__BB0_11:
	and.b32  	%r35, %r5, 1;
	setp.eq.b32 	%p11, %r35, 1;
	not.pred 	%p12, %p11;
	@%p12 bra 	$L__BB0_13;
	add.s32 	%r36, %r42, %r4;
	mul.wide.s32 	%rd21, %r36, 8;
	add.s64 	%rd22, %rd1, %rd21;
	ld.global.f64 	%fd60, [%rd22];
	mul.f64 	%fd61, %fd1, %fd60;
	add.s32 	%r37, %r42, %r2;
	mul.wide.s32 	%rd23, %r37, 8;
	add.s64 	%rd24, %rd1, %rd23;
	ld.global.f64 	%fd62, [%rd24];
	sub.f64 	%fd63, %fd62, %fd61;
	st.global.f64 	[%rd24], %fd63;
$L__BB0_13:
	cvta.to.global.u64 	%rd25, %rd3;
	mul.wide.s32 	%rd26, %r24, 8;
	add.s64 	%rd27, %rd25, %rd26;
	ld.global.f64 	%fd64, [%rd27];
	mul.f64 	%fd65, %fd1, %fd64;
	mul.wide.s32 	%rd28, %r1, 8;
	add.s64 	%rd29, %rd25, %rd28;
	ld.global.f64 	%fd66, [%rd29];
	sub.f64 	%fd67, %fd66, %fd65;
	st.global.f64 	[%rd29], %fd67;
$L__BB0_14:
	ret;

}


// ===== COMPILED SASS (sm_100) =====

	.target	sm_100

	.elftype	@"ET_EXEC"


//--------------------- .note.nv.tkinfo           --------------------------
	.section	.note.nv.tkinfo,"",@"SHT_NOTE"
	.sectionflags	@"SHF_NOTE_NV_TKINFO"
	.tkinfo
        /*0018*/ 	.word	0x00000002
        /*0030*/ 	.string	""
        /*0030*/ 	.string	"ptxas"
        /*0030*/ 	.string	"Cuda compilation tools, release 13.0, V13.0.88"
        /*0030*/ 	.string	"Build cuda_13.0.r13.0/compiler.36424714_0"
        /*0030*/ 	.string	"-arch sm_100 -m 64 "



//--------------------- .note.nv.cuinfo           --------------------------
	.section	.note.nv.cuinfo,"",@"SHT_NOTE"
	.sectionflags	@"SHF_NOTE_NV_CUINFO"
        /*0018*/ 	.short	0x0002
        /*001a*/ 	.short	0x0064
        /*001c*/ 	.short	0x0082
	.zero		2


//--------------------- .nv.info                  --------------------------
	.section	.nv.info,"",@"SHT_CUDA_INFO"
	.align	4


	//----- nvinfo : EIATTR_REGCOUNT
	.align		4
        /*0000*/ 	.byte	0x04, 0x2f
        /*0002*/ 	.short	(.L_1 - .L_0)
	.align		4
.L_0:
        /*0004*/ 	.word	index@(_Z15cuda_gauss_stepPeS_ii)
        /*0008*/ 	.word	0x00000020


	//----- nvinfo : EIATTR_FRAME_SIZE
	.align		4
.L_1:
        /*000c*/ 	.byte	0x04, 0x11
        /*000e*/ 	.short	(.L_3 - .L_2)
	.align		4
.L_2:
        /*0010*/ 	.word	index@($__internal_0_$__cuda_sm20_div_rn_f64_full)
        /*0014*/ 	.word	0x00000000


	//----- nvinfo : EIATTR_FRAME_SIZE
	.align		4
.L_3:
        /*0018*/ 	.byte	0x04, 0x11
        /*001a*/ 	.short	(.L_5 - .L_4)
	.align		4
.L_4:
        /*001c*/ 	.word	index@(_Z15cuda_gauss_stepPeS_ii)
        /*0020*/ 	.word	0x00000000


	//----- nvinfo : EIATTR_MIN_STACK_SIZE
	.align		4
.L_5:
        /*0024*/ 	.byte	0x04, 0x12
        /*0026*/ 	.short	(.L_7 - .L_6)
	.align		4
.L_6:
        /*0028*/ 	.word	index@(_Z15cuda_gauss_stepPeS_ii)
        /*002c*/ 	.word	0x00000000
.L_7:


//--------------------- .nv.compat                --------------------------
	.section	.nv.compat,"",@"SHT_CUDA_COMPAT_INFO"
	.align	4
        /*0000*/ 	.byte	0x02, 0x09, 0x00, 0x00, 0x02, 0x02, 0x01, 0x00, 0x02, 0x05, 0x05, 0x00, 0x03, 0x07, 0x01, 0x01
        /*0010*/ 	.byte	0x02, 0x03, 0x00, 0x00, 0x02, 0x06, 0x01, 0x00, 0x04, 0x0b, 0x08, 0x00, 0x01, 0x00, 0x00, 0x00
        /*0020*/ 	.byte	0x00, 0x00, 0x00, 0x00


//--------------------- .nv.info._Z15cuda_gauss_stepPeS_ii --------------------------
	.section	.nv.info._Z15cuda_gauss_stepPeS_ii,"",@"SHT_CUDA_INFO"
	.sectionflags	@""
	.align	4


	//----- nvinfo : EIATTR_CUDA_API_VERSION
	.align		4
        /*0000*/ 	.byte	0x04, 0x37
        /*0002*/ 	.short	(.L_9 - .L_8)
.L_8:
        /*0004*/ 	.word	0x00000082


	//----- nvinfo : EIATTR_KPARAM_INFO
	.align		4
.L_9:
        /*0008*/ 	.byte	0x04, 0x17
        /*000a*/ 	.short	(.L_11 - .L_10)
.L_10:
        /*000c*/ 	.word	0x00000000
        /*0010*/ 	.short	0x0003
        /*0012*/ 	.short	0x0014
        /*0014*/ 	.byte	0x00, 0xf0, 0x11, 0x00


	//----- nvinfo : EIATTR_KPARAM_INFO
	.align		4
.L_11:
        /*0018*/ 	.byte	0x04, 0x17
        /*001a*/ 	.short	(.L_13 - .L_12)
.L_12:
        /*001c*/ 	.word	0x00000000
        /*0020*/ 	.short	0x0002
        /*0022*/ 	.short	0x0010
        /*0024*/ 	.byte	0x00, 0xf0, 0x11, 0x00


	//----- nvinfo : EIATTR_KPARAM_INFO
	.align		4
.L_13:
        /*0028*/ 	.byte	0x04, 0x17
        /*002a*/ 	.short	(.L_15 - .L_14)
.L_14:
        /*002c*/ 	.word	0x00000000
        /*0030*/ 	.short	0x0001
        /*0032*/ 	.short	0x0008
        /*0034*/ 	.byte	0x00, 0xf5, 0x21, 0x00


	//----- nvinfo : EIATTR_KPARAM_INFO
	.align		4
.L_15:
        /*0038*/ 	.byte	0x04, 0x17
        /*003a*/ 	.short	(.L_17 - .L_16)
.L_16:
        /*003c*/ 	.word	0x00000000
        /*0040*/ 	.short	0x0000
        /*0042*/ 	.short	0x0000
        /*0044*/ 	.byte	0x00, 0xf5, 0x21, 0x00


	//----- nvinfo : EIATTR_SPARSE_MMA_MASK
	.align		4
.L_17:
        /*0048*/ 	.byte	0x03, 0x50
        /*004a*/ 	.short	0x0000


	//----- nvinfo : EIATTR_MAXREG_COUNT
	.align		4
        /*004c*/ 	.byte	0x03, 0x1b
        /*004e*/ 	.short	0x00ff


	//----- nvinfo : EIATTR_MERCURY_ISA_VERSION
	.align		4
        /*0050*/ 	.byte	0x03, 0x5f
        /*0052*/ 	.short	0x0101


	//----- nvinfo : EIATTR_VRC_CTA_INIT_COUNT
	.align		4
        /*0054*/ 	.byte	0x02, 0x4a
	.zero		1
	.zero		1


	//----- nvinfo : EIATTR_EXIT_INSTR_OFFSETS
	.align		4
        /*0058*/ 	.byte	0x04, 0x1c
        /*005a*/ 	.short	(.L_19 - .L_18)


	//   ....[0]....
.L_18:
        /*005c*/ 	.word	0x00000080


	//   ....[1]....
        /*0060*/ 	.word	0x00000930


	//----- nvinfo : EIATTR_CRS_STACK_SIZE
	.align		4
.L_19:
        /*0064*/ 	.byte	0x04, 0x1e
        /*0066*/ 	.short	(.L_21 - .L_20)
.L_20:
        /*0068*/ 	.word	0x00000000


	//----- nvinfo : EIATTR_CBANK_PARAM_SIZE
	.align		4
.L_21:
        /*006c*/ 	.byte	0x03, 0x19
        /*006e*/ 	.short	0x0018


	//----- nvinfo : EIATTR_PARAM_CBANK
	.align		4
        /*0070*/ 	.byte	0x04, 0x0a
        /*0072*/ 	.short	(.L_23 - .L_22)
	.align		4
.L_22:
        /*0074*/ 	.word	index@(.nv.constant0._Z15cuda_gauss_stepPeS_ii)
        /*0078*/ 	.short	0x0380
        /*007a*/ 	.short	0x0018


	//----- nvinfo : EIATTR_SW_WAR
	.align		4
.L_23:
        /*007c*/ 	.byte	0x04, 0x36
        /*007e*/ 	.short	(.L_25 - .L_24)
.L_24:
        /*0080*/ 	.word	0x00000008
.L_25:


//--------------------- .nv.callgraph             --------------------------
	.section	.nv.callgraph,"",@"SHT_CUDA_CALLGRAPH"
	.align	4
	.sectionentsize	8
	.align		4
        /*0000*/ 	.word	0x00000000
	.align		4
        /*0004*/ 	.word	0xffffffff
	.align		4
        /*0008*/ 	.word	0x00000000
	.align		4
        /*000c*/ 	.word	0xfffffffe
	.align		4
        /*0010*/ 	.word	0x00000000
	.align		4
        /*0014*/ 	.word	0xfffffffd
	.align		4
        /*0018*/ 	.word	0x00000000
	.align		4
        /*001c*/ 	.word	0xfffffffc


//--------------------- .text._Z15cuda_gauss_stepPeS_ii --------------------------
	.section	.text._Z15cuda_gauss_stepPeS_ii,"ax",@progbits
	.align	128
        .global         _Z15cuda_gauss_stepPeS_ii
        .type           _Z15cuda_gauss_stepPeS_ii,@function
        .size           _Z15cuda_gauss_stepPeS_ii,(.L_x_12 - _Z15cuda_gauss_stepPeS_ii)
        .other          _Z15cuda_gauss_stepPeS_ii,@"STO_CUDA_ENTRY STV_DEFAULT"
_Z15cuda_gauss_stepPeS_ii:
.text._Z15cuda_gauss_stepPeS_ii:
[----:B------:R-:W-:Y:S01]  /*0000*/  LDC R1, c[0x0][0x37c] ;  /* 0x0000df00ff017b82 */ /* 0x000fe20000000800 */
[----:B------:R-:W0:Y:S07]  /*0010*/  S2R R17, SR_TID.X ;  /* 0x0000000000117919 */ /* 0x000e2e0000002100 */
[----:B------:R-:W0:Y:S08]  /*0020*/  S2UR UR4, SR_CTAID.X ;  /* 0x00000000000479c3 */ /* 0x000e300000002500 */
[----:B------:R-:W0:Y:S08]  /*0030*/  LDC R0, c[0x0][0x360] ;  /* 0x0000d800ff007b82 */ /* 0x000e300000000800 */
[----:B------:R-:W1:Y:S01]  /*0040*/  LDC.64 R2, c[0x0][0x390] ;  /* 0x0000e400ff027b82 */ /* 0x000e620000000a00 */
[----:B0-----:R-:W-:-:S05]  /*0050*/  IMAD R17, R0, UR4, R17 ;  /* 0x0000000400117c24 */ /* 0x001fca000f8e0211 */
[----:B-1----:R-:W-:-:S04]  /*0060*/  ISETP.GT.AND P0, PT, R17, R3, PT ;  /* 0x000000031100720c */ /* 0x002fc80003f04270 */
[----:B------:R-:W-:-:S13]  /*0070*/  ISETP.GE.OR P0, PT, R17, R2, !P0 ;  /* 0x000000021100720c */ /* 0x000fda0004706670 */
[----:B------:R-:W-:Y:S05]  /*0080*/  @P0 EXIT ;  /* 0x000000000000094d */ /* 0x000fea0003800000 */
[----:B------:R-:W0:Y:S01]  /*0090*/  LDC.64 R6, c[0x0][0x380] ;  /* 0x0000e000ff067b82 */ /* 0x000e220000000a00 */
[----:B------:R-:W1:Y:S01]  /*00a0*/  LDCU.64 UR6, c[0x0][0x358] ;  /* 0x00006b00ff0677ac */ /* 0x000e620008000a00 */
[----:B------:R-:W-:-:S04]  /*00b0*/  IMAD R5, R3, R2, R3 ;  /* 0x0000000203057224 */ /* 0x000fc800078e0203 */
[----:B0-----:R-:W-:-:S06]  /*00c0*/  IMAD.WIDE R4, R5, 0x8, R6 ;  /* 0x0000000805047825 */ /* 0x001fcc00078e0206 */
[----:B-1----:R-:W2:Y:S01]  /*00d0*/  LDG.E.64 R4, desc[UR6][R4.64] ;  /* 0x0000000604047981 */ /* 0x002ea2000c1e1b00 */
[----:B------:R-:W-:-:S04]  /*00e0*/  IMAD R16, R17, R2, R3 ;  /* 0x0000000211107224 */ /* 0x000fc800078e0203 */
[----:B------:R-:W-:-:S06]  /*00f0*/  IMAD.WIDE R6, R16, 0x8, R6 ;  /* 0x0000000810067825 */ /* 0x000fcc00078e0206 */
[----:B------:R-:W3:Y:S01]  /*0100*/  LDG.E.64 R6, desc[UR6][R6.64] ;  /* 0x0000000606067981 */ /* 0x000ee2000c1e1b00 */
[----:B------:R-:W-:Y:S01]  /*0110*/  IMAD.MOV.U32 R2, RZ, RZ, 0x1 ;  /* 0x00000001ff027424 */ /* 0x000fe200078e00ff */
[----:B------:R-:W-:Y:S01]  /*0120*/  BSSY.RECONVERGENT B0, `(.L_x_0) ;  /* 0x0000010000007945 */ /* 0x000fe20003800200 */
[----:B--2---:R-:W0:Y:S01]  /*0130*/  MUFU.RCP64H R3, R5 ;  /* 0x0000000500037308 */ /* 0x004e220000001800 */
[----:B---3--:R-:W-:-:S03]  /*0140*/  FSETP.GEU.AND P1, PT, |R7|, 6.5827683646048100446e-37, PT ;  /* 0x036000000700780b */ /* 0x008fc60003f2e200 */
[----:B0-----:R-:W-:-:S08]  /*0150*/  DFMA R8, -R4, R2, 1 ;  /* 0x3ff000000408742b */ /* 0x001fd00000000102 */
[----:B------:R-:W-:-:S08]  /*0160*/  DFMA R8, R8, R8, R8 ;  /* 0x000000080808722b */ /* 0x000fd00000000008 */
[----:B------:R-:W-:-:S08]  /*0170*/  DFMA R8, R2, R8, R2 ;  /* 0x000000080208722b */ /* 0x000fd00000000002 */
[----:B------:R-:W-:-:S08]  /*0180*/  DFMA R2, -R4, R8, 1 ;  /* 0x3ff000000402742b */ /* 0x000fd00000000108 */
[----:B------:R-:W-:-:S08]  /*0190*/  DFMA R2, R8, R2, R8 ;  /* 0x000000020802722b */ /* 0x000fd00000000008 */
[----:B------:R-:W-:-:S08]  /*01a0*/  DMUL R20, R6, R2 ;  /* 0x0000000206147228 */ /* 0x000fd00000000000 */
[----:B------:R-:W-:-:S08]  /*01b0*/  DFMA R8, -R4, R20, R6 ;  /* 0x000000140408722b */ /* 0x000fd00000000106 */
[----:B------:R-:W-:-:S10]  /*01c0*/  DFMA R20, R2, R8, R20 ;  /* 0x000000080214722b */ /* 0x000fd40000000014 */
[----:B------:R-:W-:-:S05]  /*01d0*/  FFMA R0, RZ, R5, R21 ;  /* 0x00000005ff007223 */ /* 0x000fca0000000015 */
[----:B------:R-:W-:-:S13]  /*01e0*/  FSETP.GT.AND P0, PT, |R0|, 1.469367938527859385e-39, PT ;  /* 0x001000000000780b */ /* 0x000fda0003f04200 */
[----:B------:R-:W-:Y:S05]  /*01f0*/  @P0 BRA P1, `(.L_x_1) ;  /* 0x0000000000080947 */ /* 0x000fea0000800000 */
[----:B------:R-:W-:-:S07]  /*0200*/  MOV R0, 0x220 ;  /* 0x0000022000007802 */ /* 0x000fce0000000f00 */
[----:B------:R-:W-:Y:S05]  /*0210*/  CALL.REL.NOINC `($__internal_0_$__cuda_sm20_div_rn_f64_full) ;  /* 0x0000000400c87944 */ /* 0x000fea0003c00000 */
.L_x_1:
[----:B------:R-:W-:Y:S05]  /*0220*/  BSYNC.RECONVERGENT B0 ;  /* 0x0000000000007941 */ /* 0x000fea0003800200 */
.L_x_0:
[----:B------:R-:W0:Y:S02]  /*0230*/  LDC.64 R4, c[0x0][0x390] ;  /* 0x0000e400ff047b82 */ /* 0x000e240000000a00 */
[----:B0-----:R-:W-:-:S13]  /*0240*/  ISETP.GE.AND P0, PT, R5, R4, PT ;  /* 0x000000040500720c */ /* 0x001fda0003f06270 */
[----:B------:R-:W-:Y:S05]  /*0250*/  @P0 BRA `(.L_x_2) ;  /* 0x0000000400980947 */ /* 0x000fea0003800000 */
[----:B------:R-:W0:Y:S01]  /*0260*/  LDC R3, c[0x0][0x394] ;  /* 0x0000e500ff037b82 */ /* 0x000e220000000800 */
[----:B------:R-:W-:Y:S02]  /*0270*/  IMAD.IADD R0, R5, 0x1, -R4 ;  /* 0x0000000105007824 */ /* 0x000fe400078e0a04 */
[----:B------:R-:W-:-:S03]  /*0280*/  IMAD.IADD R15, R4, 0x1, -R5 ;  /* 0x00000001040f7824 */ /* 0x000fc600078e0a05 */
[----:B------:R-:W-:Y:S02]  /*0290*/  ISETP.GT.U32.AND P0, PT, R0, -0x8, PT ;  /* 0xfffffff80000780c */ /* 0x000fe40003f04070 */
[----:B------:R-:W-:-:S04]  /*02a0*/  LOP3.LUT R14, R15, 0x7, RZ, 0xc0, !PT ;  /* 0x000000070f0e7812 */ /* 0x000fc800078ec0ff */
[----:B------:R-:W-:-:S07]  /*02b0*/  ISETP.NE.AND P1, PT, R14, RZ, PT ;  /* 0x000000ff0e00720c */ /* 0x000fce0003f25270 */
[----:B------:R-:W-:Y:S06]  /*02c0*/  @P0 BRA `(.L_x_3) ;  /* 0x0000000000b00947 */ /* 0x000fec0003800000 */
[----:B------:R-:W1:Y:S01]  /*02d0*/  LDCU.64 UR4, c[0x0][0x380] ;  /* 0x00007000ff0477ac */ /* 0x000e620008000a00 */
[----:B------:R-:W-:Y:S01]  /*02e0*/  LOP3.LUT R0, R15, 0xfffffff8, RZ, 0xc0, !PT ;  /* 0xfffffff80f007812 */ /* 0x000fe200078ec0ff */
[----:B------:R-:W-:-:S04]  /*02f0*/  IMAD R2, R5, R4, R5 ;  /* 0x0000000405027224 */ /* 0x000fc800078e0205 */
[----:B------:R-:W-:Y:S01]  /*0300*/  IMAD.MOV R0, RZ, RZ, -R0 ;  /* 0x000000ffff007224 */ /* 0x000fe200078e0a00 */
[----:B-1----:R-:W-:-:S04]  /*0310*/  UIADD3 UR4, UP0, UPT, UR4, 0x20, URZ ;  /* 0x0000002004047890 */ /* 0x002fc8000ff1e0ff */
[----:B------:R-:W-:Y:S02]  /*0320*/  UIADD3.X UR5, UPT, UPT, URZ, UR5, URZ, UP0, !UPT ;  /* 0x00000005ff057290 */ /* 0x000fe400087fe4ff */
[----:B------:R-:W-:-:S04]  /*0330*/  IMAD.U32 R18, RZ, RZ, UR4 ;  /* 0x00000004ff127e24 */ /* 0x000fc8000f8e00ff */
[----:B------:R-:W-:-:S07]  /*0340*/  IMAD.U32 R19, RZ, RZ, UR5 ;  /* 0x00000005ff137e24 */ /* 0x000fce000f8e00ff */
.L_x_4:
[----:B------:R-:W-:-:S04]  /*0350*/  IMAD.WIDE R6, R2, 0x8, R18 ;  /* 0x0000000802067825 */ /* 0x000fc800078e0212 */
[----:B---3--:R-:W-:Y:S01]  /*0360*/  IMAD.WIDE R12, R16, 0x8, R18 ;  /* 0x00000008100c7825 */ /* 0x008fe200078e0212 */
[----:B------:R-:W2:Y:S04]  /*0370*/  LDG.E.64 R22, desc[UR6][R6.64+-0x20] ;  /* 0xffffe00606167981 */ /* 0x000ea8000c1e1b00 */
[----:B------:R-:W2:Y:S02]  /*0380*/  LDG.E.128 R8, desc[UR6][R12.64+-0x20] ;  /* 0xffffe0060c087981 */ /* 0x000ea4000c1e1d00 */
[----:B--2---:R-:W-:-:S07]  /*0390*/  DFMA R28, R22, -R20, R8 ;  /* 0x80000014161c722b */ /* 0x004fce0000000008 */
[----:B------:R-:W-:Y:S04]  /*03a0*/  STG.E.64 desc[UR6][R12.64+-0x20], R28 ;  /* 0xffffe01c0c007986 */ /* 0x000fe8000c101b06 */
[----:B------:R-:W2:Y:S02]  /*03b0*/  LDG.E.64 R24, desc[UR6][R6.64+-0x18] ;  /* 0xffffe80606187981 */ /* 0x000ea4000c1e1b00 */
[-C--:B--2---:R-:W-:Y:S02]  /*03c0*/  DFMA R24, R24, -R20.reuse, R10 ;  /* 0x800000141818722b */ /* 0x084fe4000000000a */
[----:B------:R-:W2:Y:S05]  /*03d0*/  LDG.E.128 R8, desc[UR6][R12.64+-0x10] ;  /* 0xfffff0060c087981 */ /* 0x000eaa000c1e1d00 */
[----:B------:R-:W-:Y:S04]  /*03e0*/  STG.E.64 desc[UR6][R12.64+-0x18], R24 ;  /* 0xffffe8180c007986 */ /* 0x000fe8000c101b06 */
[----:B------:R-:W2:Y:S02]  /*03f0*/  LDG.E.64 R22, desc[UR6][R6.64+-0x10] ;  /* 0xfffff00606167981 */ /* 0x000ea4000c1e1b00 */
[----:B--2---:R-:W-:-:S07]  /*0400*/  DFMA R22, R22, -R20, R8 ;  /* 0x800000141616722b */ /* 0x004fce0000000008 */
[----:B------:R1:W-:Y:S04]  /*0410*/  STG.E.64 desc[UR6][R12.64+-0x10], R22 ;  /* 0xfffff0160c007986 */ /* 0x0003e8000c101b06 */
[----:B------:R-:W2:Y:S02]  /*0420*/  LDG.E.64 R26, desc[UR6][R6.64+-0x8] ;  /* 0xfffff806061a7981 */ /* 0x000ea4000c1e1b00 */
[-C--:B--2---:R-:W-:Y:S02]  /*0430*/  DFMA R26, R26, -R20.reuse, R10 ;  /* 0x800000141a1a722b */ /* 0x084fe4000000000a */
[----:B------:R-:W2:Y:S05]  /*0440*/  LDG.E.128 R8, desc[UR6][R12.64] ;  /* 0x000000060c087981 */ /* 0x000eaa000c1e1d00 */
[----:B------:R3:W-:Y:S04]  /*0450*/  STG.E.64 desc[UR6][R12.64+-0x8], R26 ;  /* 0xfffff81a0c007986 */ /* 0x0007e8000c101b06 */
[----:B-1----:R-:W2:Y:S02]  /*0460*/  LDG.E.64 R22, desc[UR6][R6.64] ;  /* 0x0000000606167981 */ /* 0x002ea4000c1e1b00 */
[----:B--2---:R-:W-:-:S07]  /*0470*/  DFMA R28, R22, -R20, R8 ;  /* 0x80000014161c722b */ /* 0x004fce0000000008 */
[----:B------:R3:W-:Y:S04]  /*0480*/  STG.E.64 desc[UR6][R12.64], R28 ;  /* 0x0000001c0c007986 */ /* 0x0007e8000c101b06 */
[----:B------:R-:W2:Y:S02]  /*0490*/  LDG.E.64 R24, desc[UR6][R6.64+0x8] ;  /* 0x0000080606187981 */ /* 0x000ea4000c1e1b00 */
[-C--:B--2---:R-:W-:Y:S02]  /*04a0*/  DFMA R24, R24, -R20.reuse, R10 ;  /* 0x800000141818722b */ /* 0x084fe4000000000a */
[----:B------:R-:W2:Y:S05]  /*04b0*/  LDG.E.128 R8, desc[UR6][R12.64+0x10] ;  /* 0x000010060c087981 */ /* 0x000eaa000c1e1d00 */
[----:B------:R3:W-:Y:S04]  /*04c0*/  STG.E.64 desc[UR6][R12.64+0x8], R24 ;  /* 0x000008180c007986 */ /* 0x0007e8000c101b06 */
[----:B------:R-:W2:Y:S02]  /*04d0*/  LDG.E.64 R22, desc[UR6][R6.64+0x10] ;  /* 0x0000100606167981 */ /* 0x000ea4000c1e1b00 */
[----:B--2---:R-:W-:-:S07]  /*04e0*/  DFMA R8, R22, -R20, R8 ;  /* 0x800000141608722b */ /* 0x004fce0000000008 */
[----:B------:R3:W-:Y:S04]  /*04f0*/  STG.E.64 desc[UR6][R12.64+0x10], R8 ;  /* 0x000010080c007986 */ /* 0x0007e8000c101b06 */
[----:B------:R-:W2:Y:S01]  /*0500*/  LDG.E.64 R22, desc[UR6][R6.64+0x18] ;  /* 0x0000180606167981 */ /* 0x000ea2000c1e1b00 */
[----:B------:R-:W-:Y:S01]  /*0510*/  VIADD R0, R0, 0x8 ;  /* 0x0000000800007836 */ /* 0x000fe20000000000 */
[----:B------:R-:W-:Y:S01]  /*0520*/  IADD3 R16, PT, PT, R16, 0x8, RZ ;  /* 0x0000000810107810 */ /* 0x000fe20007ffe0ff */
[----:B0-----:R-:W-:Y:S02]  /*0530*/  VIADD R3, R3, 0x8 ;  /* 0x0000000803037836 */ /* 0x001fe40000000000 */
[----:B------:R-:W-:Y:S01]  /*0540*/  VIADD R2, R2, 0x8 ;  /* 0x0000000802027836 */ /* 0x000fe20000000000 */
[----:B------:R-:W-:Y:S01]  /*0550*/  ISETP.NE.AND P0, PT, R0, RZ, PT ;  /* 0x000000ff0000720c */ /* 0x000fe20003f05270 */
[----:B--2---:R-:W-:-:S07]  /*0560*/  DFMA R10, R22, -R20, R10 ;  /* 0x80000014160a722b */ /* 0x004fce000000000a */
[----:B------:R3:W-:Y:S05]  /*0570*/  STG.E.64 desc[UR6][R12.64+0x18], R10 ;  /* 0x0000180a0c007986 */ /* 0x0007ea000c101b06 */
[----:B------:R-:W-:Y:S05]  /*0580*/  @P0 BRA `(.L_x_4) ;  /* 0xfffffffc00700947 */ /* 0x000fea000383ffff */
.L_x_3:
[----:B------:R-:W-:Y:S05]  /*0590*/  @!P1 BRA `(.L_x_2) ;  /* 0x0000000000c89947 */ /* 0x000fea0003800000 */
[----:B------:R-:W-:Y:S02]  /*05a0*/  ISETP.GE.U32.AND P0, PT, R14, 0x4, PT ;  /* 0x000000040e00780c */ /* 0x000fe40003f06070 */
[----:B------:R-:W-:-:S04]  /*05b0*/  LOP3.LUT R0, R15, 0x3, RZ, 0xc0, !PT ;  /* 0x000000030f007812 */ /* 0x000fc800078ec0ff */
[----:B------:R-:W-:-:S07]  /*05c0*/  ISETP.NE.AND P1, PT, R0, RZ, PT ;  /* 0x000000ff0000720c */ /* 0x000fce0003f25270 */
[----:B------:R-:W-:Y:S06]  /*05d0*/  @!P0 BRA `(.L_x_5) ;  /* 0x0000000000508947 */ /* 0x000fec0003800000 */
[----:B------:R-:W1:Y:S01]  /*05e0*/  LDC.64 R6, c[0x0][0x380] ;  /* 0x0000e000ff067b82 */ /* 0x000e620000000a00 */
[-CC-:B0--3--:R-:W-:Y:S02]  /*05f0*/  IMAD R13, R5, R4.reuse, R3.reuse ;  /* 0x00000004050d7224 */ /* 0x189fe400078e0203 */
[----:B------:R-:W-:Y:S02]  /*0600*/  IMAD R9, R17, R4, R3 ;  /* 0x0000000411097224 */ /* 0x000fe400078e0203 */
[----:B-1----:R-:W-:-:S04]  /*0610*/  IMAD.WIDE R12, R13, 0x8, R6 ;  /* 0x000000080d0c7825 */ /* 0x002fc800078e0206 */
[----:B------:R-:W-:Y:S01]  /*0620*/  IMAD.WIDE R6, R9, 0x8, R6 ;  /* 0x0000000809067825 */ /* 0x000fe200078e0206 */
[----:B------:R-:W2:Y:S04]  /*0630*/  LDG.E.64 R18, desc[UR6][R12.64] ;  /* 0x000000060c127981 */ /* 0x000ea8000c1e1b00 */
[----:B------:R-:W2:Y:S02]  /*0640*/  LDG.E.128 R8, desc[UR6][R6.64] ;  /* 0x0000000606087981 */ /* 0x000ea4000c1e1d00 */
        /* <DEDUP_REMOVED lines=11> */
[----:B--2---:R-:W-:-:S07]  /*0700*/  DFMA R10, R24, -R20, R10 ;  /* 0x80000014180a722b */ /* 0x004fce000000000a */
[----:B------:R1:W-:Y:S04]  /*0710*/  STG.E.64 desc[UR6][R6.64+0x18], R10 ;  /* 0x0000180a06007986 */ /* 0x0003e8000c101b06 */
.L_x_5:
[----:B------:R-:W-:Y:S05]  /*0720*/  @!P1 BRA `(.L_x_2) ;  /* 0x0000000000649947 */ /* 0x000fea0003800000 */
[----:B------:R-:W-:-:S13]  /*0730*/  ISETP.NE.AND P0, PT, R0, 0x1, PT ;  /* 0x000000010000780c */ /* 0x000fda0003f05270 */
[----:B-1----:R-:W1:Y:S01]  /*0740*/  @P0 LDC.64 R6, c[0x0][0x380] ;  /* 0x0000e000ff060b82 */ /* 0x002e620000000a00 */
[-CC-:B0-----:R-:W-:Y:S02]  /*0750*/  @P0 IMAD R19, R5, R4.reuse, R3.reuse ;  /* 0x0000000405130224 */ /* 0x181fe400078e0203 */
[----:B---3--:R-:W-:Y:S02]  /*0760*/  @P0 IMAD R9, R17, R4, R3 ;  /* 0x0000000411090224 */ /* 0x008fe400078e0203 */
[----:B-1----:R-:W-:-:S04]  /*0770*/  @P0 IMAD.WIDE R18, R19, 0x8, R6 ;  /* 0x0000000813120825 */ /* 0x002fc800078e0206 */
[----:B------:R-:W-:Y:S01]  /*0780*/  @P0 IMAD.WIDE R6, R9, 0x8, R6 ;  /* 0x0000000809060825 */ /* 0x000fe200078e0206 */
[----:B------:R-:W2:Y:S04]  /*0790*/  @P0 LDG.E.64 R12, desc[UR6][R18.64] ;  /* 0x00000006120c0981 */ /* 0x000ea8000c1e1b00 */
[----:B------:R-:W2:Y:S01]  /*07a0*/  @P0 LDG.E.128 R8, desc[UR6][R6.64] ;  /* 0x0000000606080981 */ /* 0x000ea2000c1e1d00 */
[----:B------:R-:W-:-:S04]  /*07b0*/  LOP3.LUT R15, R15, 0x1, RZ, 0xc0, !PT ;  /* 0x000000010f0f7812 */ /* 0x000fc800078ec0ff */
[----:B------:R-:W-:-:S13]  /*07c0*/  ISETP.NE.U32.AND P1, PT, R15, 0x1, PT ;  /* 0x000000010f00780c */ /* 0x000fda0003f25070 */
[----:B------:R-:W0:Y:S01]  /*07d0*/  @!P1 LDC.64 R14, c[0x0][0x380] ;  /* 0x0000e000ff0e9b82 */ /* 0x000e220000000a00 */
[----:B--2---:R-:W-:-:S07]  /*07e0*/  @P0 DFMA R8, R12, -R20, R8 ;  /* 0x800000140c08022b */ /* 0x004fce0000000008 */
[----:B------:R1:W-:Y:S04]  /*07f0*/  @P0 STG.E.64 desc[UR6][R6.64], R8 ;  /* 0x0000000806000986 */ /* 0x0003e8000c101b06 */
[----:B------:R-:W2:Y:S01]  /*0800*/  @P0 LDG.E.64 R12, desc[UR6][R18.64+0x8] ;  /* 0x00000806120c0981 */ /* 0x000ea2000c1e1b00 */
[----:B------:R-:W-:-:S04]  /*0810*/  @P0 VIADD R3, R3, 0x2 ;  /* 0x0000000203030836 */ /* 0x000fc80000000000 */
[-CC-:B------:R-:W-:Y:S02]  /*0820*/  @!P1 IMAD R23, R5, R4.reuse, R3.reuse ;  /* 0x0000000405179224 */ /* 0x180fe400078e0203 */
[----:B------:R-:W-:Y:S02]  /*0830*/  @!P1 IMAD R25, R17, R4, R3 ;  /* 0x0000000411199224 */ /* 0x000fe400078e0203 */
[----:B0-----:R-:W-:Y:S01]  /*0840*/  @!P1 IMAD.WIDE R2, R23, 0x8, R14 ;  /* 0x0000000817029825 */ /* 0x001fe200078e020e */
[----:B--2---:R-:W-:-:S03]  /*0850*/  @P0 DFMA R10, R12, -R20, R10 ;  /* 0x800000140c0a022b */ /* 0x004fc6000000000a */
[----:B------:R-:W-:-:S04]  /*0860*/  @!P1 IMAD.WIDE R12, R25, 0x8, R14 ;  /* 0x00000008190c9825 */ /* 0x000fc800078e020e */
[----:B------:R2:W-:Y:S04]  /*0870*/  @P0 STG.E.64 desc[UR6][R6.64+0x8], R10 ;  /* 0x0000080a06000986 */ /* 0x0005e8000c101b06 */
[----:B------:R-:W3:Y:S04]  /*0880*/  @!P1 LDG.E.64 R2, desc[UR6][R2.64] ;  /* 0x0000000602029981 */ /* 0x000ee8000c1e1b00 */
[----:B-1----:R-:W3:Y:S02]  /*0890*/  @!P1 LDG.E.64 R8, desc[UR6][R12.64] ;  /* 0x000000060c089981 */ /* 0x002ee4000c1e1b00 */
[----:B---3--:R-:W-:-:S07]  /*08a0*/  @!P1 DFMA R8, R2, -R20, R8 ;  /* 0x800000140208922b */ /* 0x008fce0000000008 */
[----:B------:R2:W-:Y:S04]  /*08b0*/  @!P1 STG.E.64 desc[UR6][R12.64], R8 ;  /* 0x000000080c009986 */ /* 0x0005e8000c101b06 */
.L_x_2:
[----:B-12---:R-:W0:Y:S02]  /*08c0*/  LDC.64 R6, c[0x0][0x388] ;  /* 0x0000e200ff067b82 */ /* 0x006e240000000a00 */
[----:B0-----:R-:W-:-:S04]  /*08d0*/  IMAD.WIDE R2, R5, 0x8, R6 ;  /* 0x0000000805027825 */ /* 0x001fc800078e0206 */
[----:B------:R-:W-:Y:S02]  /*08e0*/  IMAD.WIDE R4, R17, 0x8, R6 ;  /* 0x0000000811047825 */ /* 0x000fe400078e0206 */
[----:B------:R-:W2:Y:S04]  /*08f0*/  LDG.E.64 R2, desc[UR6][R2.64] ;  /* 0x0000000602027981 */ /* 0x000ea8000c1e1b00 */
[----:B------:R-:W2:Y:S02]  /*0900*/  LDG.E.64 R6, desc[UR6][R4.64] ;  /* 0x0000000604067981 */ /* 0x000ea4000c1e1b00 */
[----:B--2---:R-:W-:-:S07]  /*0910*/  DFMA R6, R2, -R20, R6 ;  /* 0x800000140206722b */ /* 0x004fce0000000006 */
[----:B------:R-:W-:Y:S01]  /*0920*/  STG.E.64 desc[UR6][R4.64], R6 ;  /* 0x0000000604007986 */ /* 0x000fe2000c101b06 */
[----:B------:R-:W-:Y:S05]  /*0930*/  EXIT ;  /* 0x000000000000794d */ /* 0x000fea0003800000 */
        .weak           $__internal_0_$__cuda_sm20_div_rn_f64_full
        .type           $__internal_0_$__cuda_sm20_div_rn_f64_full,@function
        .size           $__internal_0_$__cuda_sm20_div_rn_f64_full,(.L_x_12 - $__internal_0_$__cuda_sm20_div_rn_f64_full)
$__internal_0_$__cuda_sm20_div_rn_f64_full:
[C---:B------:R-:W-:Y:S01]  /*0940*/  FSETP.GEU.AND P0, PT, |R5|.reuse, 1.469367938527859385e-39, PT ;  /* 0x001000000500780b */ /* 0x040fe20003f0e200 */
[----:B------:R-:W-:Y:S01]  /*0950*/  IMAD.MOV.U32 R8, RZ, RZ, 0x1 ;  /* 0x00000001ff087424 */ /* 0x000fe200078e00ff */
[----:B------:R-:W-:Y:S01]  /*0960*/  LOP3.LUT R2, R5, 0x800fffff, RZ, 0xc0, !PT ;  /* 0x800fffff05027812 */ /* 0x000fe200078ec0ff */
[----:B------:R-:W-:Y:S01]  /*0970*/  BSSY.RECONVERGENT B1, `(.L_x_6) ;  /* 0x0000055000017945 */ /* 0x000fe20003800200 */
[C---:B------:R-:W-:Y:S02]  /*0980*/  FSETP.GEU.AND P2, PT, |R7|.reuse, 1.469367938527859385e-39, PT ;  /* 0x001000000700780b */ /* 0x040fe40003f4e200 */
[----:B------:R-:W-:Y:S01]  /*0990*/  LOP3.LUT R3, R2, 0x3ff00000, RZ, 0xfc, !PT ;  /* 0x3ff0000002037812 */ /* 0x000fe200078efcff */
[----:B------:R-:W-:Y:S01]  /*09a0*/  IMAD.MOV.U32 R2, RZ, RZ, R4 ;  /* 0x000000ffff027224 */ /* 0x000fe200078e0004 */
[----:B------:R-:W-:-:S05]  /*09b0*/  LOP3.LUT R10, R7, 0x7ff00000, RZ, 0xc0, !PT ;  /* 0x7ff00000070a7812 */ /* 0x000fca00078ec0ff */
[----:B------:R-:W-:-:S04]  /*09c0*/  @!P0 DMUL R2, R4, 8.98846567431157953865e+307 ;  /* 0x7fe0000004028828 */ /* 0x000fc80000000000 */
[----:B------:R-:W-:Y:S01]  /*09d0*/  @!P2 LOP3.LUT R11, R5, 0x7ff00000, RZ, 0xc0, !PT ;  /* 0x7ff00000050ba812 */ /* 0x000fe200078ec0ff */
[----:B------:R-:W-:Y:S01]  /*09e0*/  @!P2 IMAD.MOV.U32 R18, RZ, RZ, RZ ;  /* 0x000000ffff12a224 */ /* 0x000fe200078e00ff */
[----:B------:R-:W0:Y:S02]  /*09f0*/  MUFU.RCP64H R9, R3 ;  /* 0x0000000300097308 */ /* 0x000e240000001800 */
[----:B------:R-:W-:Y:S01]  /*0a00*/  @!P2 ISETP.GE.U32.AND P3, PT, R10, R11, PT ;  /* 0x0000000b0a00a20c */ /* 0x000fe20003f66070 */
[----:B------:R-:W-:-:S05]  /*0a10*/  IMAD.MOV.U32 R11, RZ, RZ, 0x1ca00000 ;  /* 0x1ca00000ff0b7424 */ /* 0x000fca00078e00ff */
[----:B------:R-:W-:-:S04]  /*0a20*/  @!P2 SEL R19, R11, 0x63400000, !P3 ;  /* 0x634000000b13a807 */ /* 0x000fc80005800000 */
[----:B------:R-:W-:-:S04]  /*0a30*/  @!P2 LOP3.LUT R19, R19, 0x80000000, R7, 0xf8, !PT ;  /* 0x800000001313a812 */ /* 0x000fc800078ef807 */
[----:B------:R-:W-:Y:S01]  /*0a40*/  @!P2 LOP3.LUT R19, R19, 0x100000, RZ, 0xfc, !PT ;  /* 0x001000001313a812 */ /* 0x000fe200078efcff */
[----:B0-----:R-:W-:-:S08]  /*0a50*/  DFMA R12, R8, -R2, 1 ;  /* 0x3ff00000080c742b */ /* 0x001fd00000000802 */
[----:B------:R-:W-:Y:S01]  /*0a60*/  DFMA R14, R12, R12, R12 ;  /* 0x0000000c0c0e722b */ /* 0x000fe2000000000c */
[----:B------:R-:W-:-:S04]  /*0a70*/  LOP3.LUT R13, R5, 0x7ff00000, RZ, 0xc0, !PT ;  /* 0x7ff00000050d7812 */ /* 0x000fc800078ec0ff */
[----:B------:R-:W-:-:S03]  /*0a80*/  ISETP.GE.U32.AND P1, PT, R10, R13, PT ;  /* 0x0000000d0a00720c */ /* 0x000fc60003f26070 */
[----:B------:R-:W-:Y:S01]  /*0a90*/  DFMA R14, R8, R14, R8 ;  /* 0x0000000e080e722b */ /* 0x000fe20000000008 */
[----:B------:R-:W-:Y:S01]  /*0aa0*/  SEL R9, R11, 0x63400000, !P1 ;  /* 0x634000000b097807 */ /* 0x000fe20004800000 */
[----:B------:R-:W-:-:S03]  /*0ab0*/  IMAD.MOV.U32 R8, RZ, RZ, R6 ;  /* 0x000000ffff087224 */ /* 0x000fc600078e0006 */
[----:B------:R-:W-:-:S03]  /*0ac0*/  LOP3.LUT R9, R9, 0x800fffff, R7, 0xf8, !PT ;  /* 0x800fffff09097812 */ /* 0x000fc600078ef807 */
[----:B------:R-:W-:-:S03]  /*0ad0*/  DFMA R20, R14, -R2, 1 ;  /* 0x3ff000000e14742b */ /* 0x000fc60000000802 */
[----:B------:R-:W-:-:S05]  /*0ae0*/  @!P2 DFMA R8, R8, 2, -R18 ;  /* 0x400000000808a82b */ /* 0x000fca0000000812 */
[----:B------:R-:W-:Y:S01]  /*0af0*/  DFMA R14, R14, R20, R14 ;  /* 0x000000140e0e722b */ /* 0x000fe2000000000e */
[----:B------:R-:W-:Y:S01]  /*0b00*/  MOV R21, R10 ;  /* 0x0000000a00157202 */ /* 0x000fe20000000f00 */
[----:B------:R-:W-:Y:S01]  /*0b10*/  IMAD.MOV.U32 R20, RZ, RZ, R13 ;  /* 0x000000ffff147224 */ /* 0x000fe200078e000d */
[----:B------:R-:W-:Y:S02]  /*0b20*/  @!P0 LOP3.LUT R20, R3, 0x7ff00000, RZ, 0xc0, !PT ;  /* 0x7ff0000003148812 */ /* 0x000fe400078ec0ff */
[----:B------:R-:W-:-:S03]  /*0b30*/  @!P2 LOP3.LUT R21, R9, 0x7ff00000, RZ, 0xc0, !PT ;  /* 0x7ff000000915a812 */ /* 0x000fc600078ec0ff */
[----:B------:R-:W-:Y:S01]  /*0b40*/  DMUL R18, R14, R8 ;  /* 0x000000080e127228 */ /* 0x000fe20000000000 */
[----:B------:R-:W-:Y:S02]  /*0b50*/  VIADD R23, R20, 0xffffffff ;  /* 0xffffffff14177836 */ /* 0x000fe40000000000 */
[----:B------:R-:W-:-:S05]  /*0b60*/  VIADD R22, R21, 0xffffffff ;  /* 0xffffffff15167836 */ /* 0x000fca0000000000 */
[----:B------:R-:W-:Y:S01]  /*0b70*/  ISETP.GT.U32.AND P0, PT, R22, 0x7feffffe, PT ;  /* 0x7feffffe1600780c */ /* 0x000fe20003f04070 */
[----:B------:R-:W-:-:S03]  /*0b80*/  DFMA R12, R18, -R2, R8 ;  /* 0x80000002120c722b */ /* 0x000fc60000000008 */
[----:B------:R-:W-:-:S05]  /*0b90*/  ISETP.GT.U32.OR P0, PT, R23, 0x7feffffe, P0 ;  /* 0x7feffffe1700780c */ /* 0x000fca0000704470 */
[----:B------:R-:W-:-:S08]  /*0ba0*/  DFMA R12, R14, R12, R18 ;  /* 0x0000000c0e0c722b */ /* 0x000fd00000000012 */
[----:B------:R-:W-:Y:S05]  /*0bb0*/  @P0 BRA `(.L_x_7) ;  /* 0x00000000006c0947 */ /* 0x000fea0003800000 */
[----:B------:R-:W-:-:S04]  /*0bc0*/  LOP3.LUT R7, R5, 0x7ff00000, RZ, 0xc0, !PT ;  /* 0x7ff0000005077812 */ /* 0x000fc800078ec0ff */
[CC--:B------:R-:W-:Y:S02]  /*0bd0*/  VIADDMNMX R6, R10.reuse, -R7.reuse, 0xb9600000, !PT ;  /* 0xb96000000a067446 */ /* 0x0c0fe40007800907 */
[----:B------:R-:W-:Y:S02]  /*0be0*/  ISETP.GE.U32.AND P0, PT, R10, R7, PT ;  /* 0x000000070a00720c */ /* 0x000fe40003f06070 */
[----:B------:R-:W-:Y:S02]  /*0bf0*/  VIMNMX R6, PT, PT, R6, 0x46a00000, PT ;  /* 0x46a0000006067848 */ /* 0x000fe40003fe0100 */
[----:B------:R-:W-:-:S05]  /*0c00*/  SEL R11, R11, 0x63400000, !P0 ;  /* 0x634000000b0b7807 */ /* 0x000fca0004000000 */
[----:B------:R-:W-:Y:S02]  /*0c10*/  IMAD.IADD R14, R6, 0x1, -R11 ;  /* 0x00000001060e7824 */ /* 0x000fe400078e0a0b */
[----:B------:R-:W-:Y:S02]  /*0c20*/  IMAD.MOV.U32 R6, RZ, RZ, RZ ;  /* 0x000000ffff067224 */ /* 0x000fe400078e00ff */
[----:B------:R-:W-:-:S06]  /*0c30*/  VIADD R7, R14, 0x7fe00000 ;  /* 0x7fe000000e077836 */ /* 0x000fcc0000000000 */
[----:B------:R-:W-:-:S10]  /*0c40*/  DMUL R10, R12, R6 ;  /* 0x000000060c0a7228 */ /* 0x000fd40000000000 */
[----:B------:R-:W-:-:S13]  /*0c50*/  FSETP.GTU.AND P0, PT, |R11|, 1.469367938527859385e-39, PT ;  /* 0x001000000b00780b */ /* 0x000fda0003f0c200 */
[----:B------:R-:W-:Y:S05]  /*0c60*/  @P0 BRA `(.L_x_8) ;  /* 0x0000000000940947 */ /* 0x000fea0003800000 */
[----:B------:R-:W-:Y:S01]  /*0c70*/  DFMA R2, R12, -R2, R8 ;  /* 0x800000020c02722b */ /* 0x000fe20000000008 */
[----:B------:R-:W-:-:S09]  /*0c80*/  IMAD.MOV.U32 R6, RZ, RZ, RZ ;  /* 0x000000ffff067224 */ /* 0x000fd200078e00ff */
[C---:B------:R-:W-:Y:S02]  /*0c90*/  FSETP.NEU.AND P0, PT, R3.reuse, RZ, PT ;  /* 0x000000ff0300720b */ /* 0x040fe40003f0d000 */
[----:B------:R-:W-:-:S04]  /*0ca0*/  LOP3.LUT R5, R3, 0x80000000, R5, 0x48, !PT ;  /* 0x8000000003057812 */ /* 0x000fc800078e4805 */
[----:B------:R-:W-:-:S07]  /*0cb0*/  LOP3.LUT R7, R5, R7, RZ, 0xfc, !PT ;  /* 0x0000000705077212 */ /* 0x000fce00078efcff */
[----:B------:R-:W-:Y:S05]  /*0cc0*/  @!P0 BRA `(.L_x_8) ;  /* 0x00000000007c8947 */ /* 0x000fea0003800000 */
[----:B------:R-:W-:Y:S01]  /*0cd0*/  IADD3 R3, PT, PT, -R14, RZ, RZ ;  /* 0x000000ff0e037210 */ /* 0x000fe20007ffe1ff */
[----:B------:R-:W-:Y:S01]  /*0ce0*/  IMAD.MOV.U32 R2, RZ, RZ, RZ ;  /* 0x000000ffff027224 */ /* 0x000fe200078e00ff */
[----:B------:R-:W-:-:S05]  /*0cf0*/  DMUL.RP R6, R12, R6 ;  /* 0x000000060c067228 */ /* 0x000fca0000008000 */
[----:B------:R-:W-:-:S05]  /*0d00*/  DFMA R2, R10, -R2, R12 ;  /* 0x800000020a02722b */ /* 0x000fca000000000c */
[----:B------:R-:W-:Y:S02]  /*0d10*/  LOP3.LUT R5, R7, R5, RZ, 0x3c, !PT ;  /* 0x0000000507057212 */ /* 0x000fe400078e3cff */
[----:B------:R-:W-:-:S04]  /*0d20*/  IADD3 R2, PT, PT, -R14, -0x43300000, RZ ;  /* 0xbcd000000e027810 */ /* 0x000fc80007ffe1ff */
[----:B------:R-:W-:-:S04]  /*0d30*/  FSETP.NEU.AND P0, PT, |R3|, R2, PT ;  /* 0x000000020300720b */ /* 0x000fc80003f0d200 */
[----:B------:R-:W-:Y:S02]  /*0d40*/  FSEL R10, R6, R10, !P0 ;  /* 0x0000000a060a7208 */ /* 0x000fe40004000000 */
[----:B------:R-:W-:Y:S01]  /*0d50*/  FSEL R11, R5, R11, !P0 ;  /* 0x0000000b050b7208 */ /* 0x000fe20004000000 */
[----:B------:R-:W-:Y:S06]  /*0d60*/  BRA `(.L_x_8) ;  /* 0x0000000000547947 */ /* 0x000fec0003800000 */
.L_x_7:
[----:B------:R-:W-:-:S14]  /*0d70*/  DSETP.NAN.AND P0, PT, R6, R6, PT ;  /* 0x000000060600722a */ /* 0x000fdc0003f08000 */
[----:B------:R-:W-:Y:S05]  /*0d80*/  @P0 BRA `(.L_x_9) ;  /* 0x0000000000440947 */ /* 0x000fea0003800000 */
[----:B------:R-:W-:-:S14]  /*0d90*/  DSETP.NAN.AND P0, PT, R4, R4, PT ;  /* 0x000000040400722a */ /* 0x000fdc0003f08000 */
[----:B------:R-:W-:Y:S05]  /*0da0*/  @P0 BRA `(.L_x_10) ;  /* 0x0000000000300947 */ /* 0x000fea0003800000 */
[----:B------:R-:W-:Y:S01]  /*0db0*/  ISETP.NE.AND P0, PT, R21, R20, PT ;  /* 0x000000141500720c */ /* 0x000fe20003f05270 */
[----:B------:R-:W-:Y:S02]  /*0dc0*/  IMAD.MOV.U32 R10, RZ, RZ, 0x0 ;  /* 0x00000000ff0a7424 */ /* 0x000fe400078e00ff */
[----:B------:R-:W-:-:S10]  /*0dd0*/  IMAD.MOV.U32 R11, RZ, RZ, -0x80000 ;  /* 0xfff80000ff0b7424 */ /* 0x000fd400078e00ff */
[----:B------:R-:W-:Y:S05]  /*0de0*/  @!P0 BRA `(.L_x_8) ;  /* 0x0000000000348947 */ /* 0x000fea0003800000 */
[----:B------:R-:W-:Y:S02]  /*0df0*/  ISETP.NE.AND P0, PT, R21, 0x7ff00000, PT ;  /* 0x7ff000001500780c */ /* 0x000fe40003f05270 */
[----:B------:R-:W-:Y:S02]  /*0e00*/  LOP3.LUT R11, R7, 0x80000000, R5, 0x48, !PT ;  /* 0x80000000070b7812 */ /* 0x000fe400078e4805 */
[----:B------:R-:W-:-:S13]  /*0e10*/  ISETP.EQ.OR P0, PT, R20, RZ, !P0 ;  /* 0x000000ff1400720c */ /* 0x000fda0004702670 */
[----:B------:R-:W-:Y:S01]  /*0e20*/  @P0 LOP3.LUT R2, R11, 0x7ff00000, RZ, 0xfc, !PT ;  /* 0x7ff000000b020812 */ /* 0x000fe200078efcff */
[----:B------:R-:W-:Y:S02]  /*0e30*/  @!P0 IMAD.MOV.U32 R10, RZ, RZ, RZ ;  /* 0x000000ffff0a8224 */ /* 0x000fe400078e00ff */
[----:B------:R-:W-:Y:S02]  /*0e40*/  @P0 IMAD.MOV.U32 R10, RZ, RZ, RZ ;  /* 0x000000ffff0a0224 */ /* 0x000fe400078e00ff */
[----:B------:R-:W-:Y:S01]  /*0e50*/  @P0 IMAD.MOV.U32 R11, RZ, RZ, R2 ;  /* 0x000000ffff0b0224 */ /* 0x000fe200078e0002 */
[----:B------:R-:W-:Y:S06]  /*0e60*/  BRA `(.L_x_8) ;  /* 0x0000000000147947 */ /* 0x000fec0003800000 */
.L_x_10:
[----:B------:R-:W-:Y:S02]  /*0e70*/  LOP3.LUT R11, R5, 0x80000, RZ, 0xfc, !PT ;  /* 0x00080000050b7812 */ /* 0x000fe400078efcff */
[----:B------:R-:W-:Y:S01]  /*0e80*/  MOV R10, R4 ;  /* 0x00000004000a7202 */ /* 0x000fe20000000f00 */
[----:B------:R-:W-:Y:S06]  /*0e90*/  BRA `(.L_x_8) ;  /* 0x0000000000087947 */ /* 0x000fec0003800000 */
.L_x_9:
[----:B------:R-:W-:Y:S01]  /*0ea0*/  LOP3.LUT R11, R7, 0x80000, RZ, 0xfc, !PT ;  /* 0x00080000070b7812 */ /* 0x000fe200078efcff */
[----:B------:R-:W-:-:S07]  /*0eb0*/  IMAD.MOV.U32 R10, RZ, RZ, R6 ;  /* 0x000000ffff0a7224 */ /* 0x000fce00078e0006 */
.L_x_8:
[----:B------:R-:W-:Y:S05]  /*0ec0*/  BSYNC.RECONVERGENT B1 ;  /* 0x0000000000017941 */ /* 0x000fea0003800200 */
.L_x_6:
[----:B------:R-:W-:Y:S02]  /*0ed0*/  IMAD.MOV.U32 R2, RZ, RZ, R0 ;  /* 0x000000ffff027224 */ /* 0x000fe400078e0000 */
[----:B------:R-:W-:Y:S02]  /*0ee0*/  IMAD.MOV.U32 R3, RZ, RZ, 0x0 ;  /* 0x00000000ff037424 */ /* 0x000fe400078e00ff */
[----:B------:R-:W-:Y:S02]  /*0ef0*/  IMAD.MOV.U32 R20, RZ, RZ, R10 ;  /* 0x000000ffff147224 */ /* 0x000fe400078e000a */
[----:B------:R-:W-:Y:S01]  /*0f00*/  IMAD.MOV.U32 R21, RZ, RZ, R11 ;  /* 0x000000ffff157224 */ /* 0x000fe200078e000b */
[----:B------:R-:W-:Y:S06]  /*0f10*/  RET.REL.NODEC R2 `(_Z15cuda_gauss_stepPeS_ii) ;  /* 0xfffffff002387950 */ /* 0x000fec0003c3ffff */
.L_x_11:
[----:B------:R-:W-:-:S00]  /*0f20*/  BRA `(.L_x_11) ;  /* 0xfffffffc00fc7947 */ /* 0x000fc0000383ffff */
[----:B------:R-:W-:-:S00]  /*0f30*/  NOP ;  /* 0x0000000000007918 */ /* 0x000fc00000000000 */
        /* <DEDUP_REMOVED lines=12> */
.L_x_12:


//--------------------- .nv.shared.reserved.0     --------------------------
	.section	.nv.shared.reserved.0,"aw",@nobits
	.weak		__nv_reservedSMEM_offset_0_alias
	.size		__nv_reservedSMEM_offset_0_alias, 0, 64
	.other		__nv_reservedSMEM_offset_0_alias,@"STO_CUDA_RESERVED_SHARED STV_DEFAULT"
__nv_reservedSMEM_offset_0_alias:
	.zero		0
	.zero		64


//--------------------- .nv.constant0._Z15cuda_gauss_stepPeS_ii --------------------------
	.section	.nv.constant0._Z15cuda_gauss_stepPeS_ii,"a",@progbits
	.sectionflags	@""
	.align	4
.nv.constant0._Z15cuda_gauss_stepPeS_ii:
	.zero		920


//--------------------- SYMBOLS --------------------------

	.type		.nv.reservedSmem.offset0,@object
	.size		.nv.reservedSmem.offset0,0x4
